	.headerflags	@"EF_CUDA_TEXMODE_UNIFIED EF_CUDA_64BIT_ADDRESS EF_CUDA_SM89 EF_CUDA_VIRTUAL_SM(EF_CUDA_SM89)"
	.elftype	@"ET_EXEC"


//--------------------- .nv.info                  --------------------------
	.section	.nv.info,"",@"SHT_CUDA_INFO"
	.align	4


	//----- nvinfo : EIATTR_REGCOUNT
	.align		4
        /*0000*/ 	.byte	0x04, 0x2f
        /*0002*/ 	.short	(.L_2 - .L_1)
	.align		4
.L_1:
        /*0004*/ 	.word	index@(triton__0d1d2d3d4d5d678910de)
        /*0008*/ 	.word	0x00000020


	//----- nvinfo : EIATTR_MAX_STACK_SIZE
	.align		4
.L_2:
        /*000c*/ 	.byte	0x04, 0x23
        /*000e*/ 	.short	(.L_4 - .L_3)
	.align		4
.L_3:
        /*0010*/ 	.word	index@(triton__0d1d2d3d4d5d678910de)
        /*0014*/ 	.word	0x00000000


	//----- nvinfo : EIATTR_MIN_STACK_SIZE
	.align		4
.L_4:
        /*0018*/ 	.byte	0x04, 0x12
        /*001a*/ 	.short	(.L_6 - .L_5)
	.align		4
.L_5:
        /*001c*/ 	.word	index@(triton__0d1d2d3d4d5d678910de)
        /*0020*/ 	.word	0x00000000


	//----- nvinfo : EIATTR_FRAME_SIZE
	.align		4
.L_6:
        /*0024*/ 	.byte	0x04, 0x11
        /*0026*/ 	.short	(.L_8 - .L_7)
	.align		4
.L_7:
        /*0028*/ 	.word	index@(triton__0d1d2d3d4d5d678910de)
        /*002c*/ 	.word	0x00000000
.L_8:


//--------------------- .nv.info.triton__0d1d2d3d4d5d678910de --------------------------
	.section	.nv.info.triton__0d1d2d3d4d5d678910de,"",@"SHT_CUDA_INFO"
	.align	4


	//----- nvinfo : EIATTR_CUDA_API_VERSION
	.align		4
        /*0000*/ 	.byte	0x04, 0x37
        /*0002*/ 	.short	(.L_10 - .L_9)
.L_9:
        /*0004*/ 	.word	0x0000007b


	//----- nvinfo : EIATTR_PARAM_CBANK
	.align		4
.L_10:
        /*0008*/ 	.byte	0x04, 0x0a
        /*000a*/ 	.short	(.L_12 - .L_11)
	.align		4
.L_11:
        /*000c*/ 	.word	index@(.nv.constant0.triton__0d1d2d3d4d5d678910de)
        /*0010*/ 	.short	0x0160
        /*0012*/ 	.short	0x0044


	//----- nvinfo : EIATTR_CBANK_PARAM_SIZE
	.align		4
.L_12:
        /*0014*/ 	.byte	0x03, 0x19
        /*0016*/ 	.short	0x0044


	//----- nvinfo : EIATTR_KPARAM_INFO
	.align		4
        /*0018*/ 	.byte	0x04, 0x17
        /*001a*/ 	.short	(.L_14 - .L_13)
.L_13:
        /*001c*/ 	.word	0x00000000
        /*0020*/ 	.short	0x000a
        /*0022*/ 	.short	0x0040
        /*0024*/ 	.byte	0x00, 0xf0, 0x11, 0x00


	//----- nvinfo : EIATTR_KPARAM_INFO
	.align		4
.L_14:
        /*0028*/ 	.byte	0x04, 0x17
        /*002a*/ 	.short	(.L_16 - .L_15)
.L_15:
        /*002c*/ 	.word	0x00000000
        /*0030*/ 	.short	0x0009
        /*0032*/ 	.short	0x003c
        /*0034*/ 	.byte	0x00, 0xf0, 0x11, 0x00


	//----- nvinfo : EIATTR_KPARAM_INFO
	.align		4
.L_16:
        /*0038*/ 	.byte	0x04, 0x17
        /*003a*/ 	.short	(.L_18 - .L_17)
.L_17:
        /*003c*/ 	.word	0x00000000
        /*0040*/ 	.short	0x0008
        /*0042*/ 	.short	0x0038
        /*0044*/ 	.byte	0x00, 0xf0, 0x11, 0x00


	//----- nvinfo : EIATTR_KPARAM_INFO
	.align		4
.L_18:
        /*0048*/ 	.byte	0x04, 0x17
        /*004a*/ 	.short	(.L_20 - .L_19)
.L_19:
        /*004c*/ 	.word	0x00000000
        /*0050*/ 	.short	0x0007
        /*0052*/ 	.short	0x0034
        /*0054*/ 	.byte	0x00, 0xf0, 0x11, 0x00


	//----- nvinfo : EIATTR_KPARAM_INFO
	.align		4
.L_20:
        /*0058*/ 	.byte	0x04, 0x17
        /*005a*/ 	.short	(.L_22 - .L_21)
.L_21:
        /*005c*/ 	.word	0x00000000
        /*0060*/ 	.short	0x0006
        /*0062*/ 	.short	0x0030
        /*0064*/ 	.byte	0x00, 0xf0, 0x11, 0x00


	//----- nvinfo : EIATTR_KPARAM_INFO
	.align		4
.L_22:
        /*0068*/ 	.byte	0x04, 0x17
        /*006a*/ 	.short	(.L_24 - .L_23)
.L_23:
        /*006c*/ 	.word	0x00000000
        /*0070*/ 	.short	0x0005
        /*0072*/ 	.short	0x0028
        /*0074*/ 	.byte	0x00, 0xf0, 0x21, 0x00


	//----- nvinfo : EIATTR_KPARAM_INFO
	.align		4
.L_24:
        /*0078*/ 	.byte	0x04, 0x17
        /*007a*/ 	.short	(.L_26 - .L_25)
.L_25:
        /*007c*/ 	.word	0x00000000
        /*0080*/ 	.short	0x0004
        /*0082*/ 	.short	0x0020
        /*0084*/ 	.byte	0x00, 0xf0, 0x21, 0x00


	//----- nvinfo : EIATTR_KPARAM_INFO
	.align		4
.L_26:
        /*0088*/ 	.byte	0x04, 0x17
        /*008a*/ 	.short	(.L_28 - .L_27)
.L_27:
        /*008c*/ 	.word	0x00000000
        /*0090*/ 	.short	0x0003
        /*0092*/ 	.short	0x0018
        /*0094*/ 	.byte	0x00, 0xf0, 0x21, 0x00


	//----- nvinfo : EIATTR_KPARAM_INFO
	.align		4
.L_28:
        /*0098*/ 	.byte	0x04, 0x17
        /*009a*/ 	.short	(.L_30 - .L_29)
.L_29:
        /*009c*/ 	.word	0x00000000
        /*00a0*/ 	.short	0x0002
        /*00a2*/ 	.short	0x0010
        /*00a4*/ 	.byte	0x00, 0xf0, 0x21, 0x00


	//----- nvinfo : EIATTR_KPARAM_INFO
	.align		4
.L_30:
        /*00a8*/ 	.byte	0x04, 0x17
        /*00aa*/ 	.short	(.L_32 - .L_31)
.L_31:
        /*00ac*/ 	.word	0x00000000
        /*00b0*/ 	.short	0x0001
        /*00b2*/ 	.short	0x0008
        /*00b4*/ 	.byte	0x00, 0xf0, 0x21, 0x00


	//----- nvinfo : EIATTR_KPARAM_INFO
	.align		4
.L_32:
        /*00b8*/ 	.byte	0x04, 0x17
        /*00ba*/ 	.short	(.L_34 - .L_33)
.L_33:
        /*00bc*/ 	.word	0x00000000
        /*00c0*/ 	.short	0x0000
        /*00c2*/ 	.short	0x0000
        /*00c4*/ 	.byte	0x00, 0xf0, 0x21, 0x00


	//----- nvinfo : EIATTR_MAXREG_COUNT
	.align		4
.L_34:
        /*00c8*/ 	.byte	0x03, 0x1b
        /*00ca*/ 	.short	0x00ff


	//----- nvinfo : EIATTR_EXIT_INSTR_OFFSETS
	.align		4
        /*00cc*/ 	.byte	0x04, 0x1c
        /*00ce*/ 	.short	(.L_36 - .L_35)


	//   ....[0]....
.L_35:
        /*00d0*/ 	.word	0x00001190


	//   ....[1]....
        /*00d4*/ 	.word	0x000011b0


	//----- nvinfo : EIATTR_MAX_THREADS
	.align		4
.L_36:
        /*00d8*/ 	.byte	0x04, 0x05
        /*00da*/ 	.short	(.L_38 - .L_37)
.L_37:
        /*00dc*/ 	.word	0x00000100
        /*00e0*/ 	.word	0x00000001
        /*00e4*/ 	.word	0x00000001
.L_38:


//--------------------- .nv.rel.action            --------------------------
	.section	.nv.rel.action,"",@"SHT_CUDA_RELOCINFO"
	.align	8
	.sectionentsize	8
        /*0000*/ 	.byte	0x73, 0x00, 0x00, 0x00, 0x00, 0x00, 0x00, 0x00, 0x00, 0x00, 0x00, 0x11, 0x25, 0x00, 0x05, 0x36


//--------------------- .nv.constant0.triton__0d1d2d3d4d5d678910de --------------------------
	.section	.nv.constant0.triton__0d1d2d3d4d5d678910de,"a",@progbits
	.align	4
.nv.constant0.triton__0d1d2d3d4d5d678910de:
	.zero		420


//--------------------- .text.triton__0d1d2d3d4d5d678910de --------------------------
	.section	.text.triton__0d1d2d3d4d5d678910de,"ax",@progbits
	.sectioninfo	@"SHI_REGISTERS=32"
	.align	128
        .global         triton__0d1d2d3d4d5d678910de
        .type           triton__0d1d2d3d4d5d678910de,@function
        .size           triton__0d1d2d3d4d5d678910de,(.L_x_1 - triton__0d1d2d3d4d5d678910de)
        .other          triton__0d1d2d3d4d5d678910de,@"STO_CUDA_ENTRY STV_DEFAULT"
triton__0d1d2d3d4d5d678910de:
.text.triton__0d1d2d3d4d5d678910de:
[----:B------:R-:W-:-:S02]  /*0000*/  IMAD.MOV.U32 R1, RZ, RZ, c[0x0][0x28] ;  /* 0x00000a00ff017624 */ /* 0x000fc400078e00ff */
[----:B------:R-:W-:Y:S01]  /*0010*/  IABS R2, c[0x0][0x190] ;  /* 0x0000640000027a13 */ /* 0x000fe20000000000 */
[----:B------:R-:W0:Y:S01]  /*0020*/  S2R R0, SR_TID.X ;  /* 0x0000000000007919 */ /* 0x000e220000002100 */
[----:B------:R-:W-:Y:S01]  /*0030*/  IABS R6, c[0x0][0x194] ;  /* 0x0000650000067a13 */ /* 0x000fe20000000000 */
[----:B------:R-:W-:Y:S01]  /*0040*/  ULDC.64 UR4, c[0x0][0x118] ;  /* 0x0000460000047ab9 */ /* 0x000fe20000000a00 */
[----:B------:R-:W1:Y:S01]  /*0050*/  I2F.RP R3, R2 ;  /* 0x0000000200037306 */ /* 0x000e620000209400 */
[----:B------:R-:W2:Y:S01]  /*0060*/  S2R R7, SR_CTAID.X ;  /* 0x0000000000077919 */ /* 0x000ea20000002500 */
[----:B------:R-:W-:Y:S02]  /*0070*/  IABS R8, c[0x0][0x198] ;  /* 0x0000660000087a13 */ /* 0x000fe40000000000 */
[----:B------:R-:W-:-:S04]  /*0080*/  IABS R10, c[0x0][0x19c] ;  /* 0x00006700000a7a13 */ /* 0x000fc80000000000 */
[----:B------:R-:W3:Y:S08]  /*0090*/  I2F.RP R14, R6 ;  /* 0x00000006000e7306 */ /* 0x000ef00000209400 */
[----:B-1----:R-:W1:Y:S01]  /*00a0*/  MUFU.RCP R3, R3 ;  /* 0x0000000300037308 */ /* 0x002e620000001000 */
[----:B0-----:R-:W-:-:S07]  /*00b0*/  IMAD.SHL.U32 R0, R0, 0x2, RZ ;  /* 0x0000000200007824 */ /* 0x001fce00078e00ff */
[----:B---3--:R-:W0:Y:S01]  /*00c0*/  MUFU.RCP R14, R14 ;  /* 0x0000000e000e7308 */ /* 0x008e220000001000 */
[----:B------:R-:W-:-:S05]  /*00d0*/  LOP3.LUT R0, R0, 0x1fe, RZ, 0xc0, !PT ;  /* 0x000001fe00007812 */ /* 0x000fca00078ec0ff */
[----:B--2---:R-:W-:Y:S01]  /*00e0*/  IMAD R0, R7, 0x200, R0 ;  /* 0x0000020007007824 */ /* 0x004fe200078e0200 */
[----:B-1----:R-:W-:Y:S01]  /*00f0*/  IADD3 R4, R3, 0xffffffe, RZ ;  /* 0x0ffffffe03047810 */ /* 0x002fe20007ffe0ff */
[----:B------:R-:W-:Y:S03]  /*0100*/  I2F.RP R16, R8 ;  /* 0x0000000800107306 */ /* 0x000fe60000209400 */
[----:B------:R-:W-:Y:S02]  /*0110*/  IABS R11, R0 ;  /* 0x00000000000b7213 */ /* 0x000fe40000000000 */
[----:B------:R-:W-:Y:S02]  /*0120*/  IADD3 R7, R0, 0x1, RZ ;  /* 0x0000000100077810 */ /* 0x000fe40007ffe0ff */
[----:B0-----:R-:W-:Y:S01]  /*0130*/  IADD3 R15, R14, 0xffffffe, RZ ;  /* 0x0ffffffe0e0f7810 */ /* 0x001fe20007ffe0ff */
[----:B------:R0:W1:Y:S01]  /*0140*/  F2I.FTZ.U32.TRUNC.NTZ R5, R4 ;  /* 0x0000000400057305 */ /* 0x000062000021f000 */
[----:B------:R-:W-:-:S07]  /*0150*/  LOP3.LUT R22, R0, c[0x0][0x19c], RZ, 0x3c, !PT ;  /* 0x0000670000167a12 */ /* 0x000fce00078e3cff */
[----:B------:R-:W2:Y:S01]  /*0160*/  I2F.RP R18, R10 ;  /* 0x0000000a00127306 */ /* 0x000ea20000209400 */
[----:B0-----:R-:W-:Y:S02]  /*0170*/  IMAD.MOV.U32 R4, RZ, RZ, RZ ;  /* 0x000000ffff047224 */ /* 0x001fe400078e00ff */
[----:B-1----:R-:W-:-:S05]  /*0180*/  IMAD.MOV R9, RZ, RZ, -R5 ;  /* 0x000000ffff097224 */ /* 0x002fca00078e0a05 */
[----:B------:R0:W1:Y:S01]  /*0190*/  MUFU.RCP R17, R16 ;  /* 0x0000001000117308 */ /* 0x0000620000001000 */
[----:B------:R-:W-:Y:S01]  /*01a0*/  IMAD R3, R9, R2, RZ ;  /* 0x0000000209037224 */ /* 0x000fe200078e02ff */
[----:B------:R-:W-:-:S03]  /*01b0*/  IABS R9, R7 ;  /* 0x0000000700097213 */ /* 0x000fc60000000000 */
[----:B------:R-:W-:-:S03]  /*01c0*/  IMAD.HI.U32 R4, R5, R3, R4 ;  /* 0x0000000305047227 */ /* 0x000fc600078e0004 */
[----:B--2---:R-:W2:Y:S01]  /*01d0*/  MUFU.RCP R18, R18 ;  /* 0x0000001200127308 */ /* 0x004ea20000001000 */
[----:B0-----:R-:W-:Y:S02]  /*01e0*/  LOP3.LUT R16, RZ, c[0x0][0x190], RZ, 0x33, !PT ;  /* 0x00006400ff107a12 */ /* 0x001fe400078e33ff */
[----:B------:R-:W-:Y:S01]  /*01f0*/  IMAD.HI.U32 R5, R4, R11, RZ ;  /* 0x0000000b04057227 */ /* 0x000fe200078e00ff */
[----:B-1----:R-:W-:-:S03]  /*0200*/  IADD3 R17, R17, 0xffffffe, RZ ;  /* 0x0ffffffe11117810 */ /* 0x002fc60007ffe0ff */
[----:B------:R-:W-:Y:S02]  /*0210*/  IMAD.MOV R3, RZ, RZ, -R5 ;  /* 0x000000ffff037224 */ /* 0x000fe400078e0a05 */
[----:B------:R-:W-:Y:S01]  /*0220*/  IMAD.HI.U32 R12, R4, R9, RZ ;  /* 0x00000009040c7227 */ /* 0x000fe200078e00ff */
[----:B------:R-:W-:-:S03]  /*0230*/  LOP3.LUT R4, R0, c[0x0][0x190], RZ, 0x3c, !PT ;  /* 0x0000640000047a12 */ /* 0x000fc600078e3cff */
[----:B------:R-:W-:Y:S01]  /*0240*/  IMAD R3, R2, R3, R11 ;  /* 0x0000000302037224 */ /* 0x000fe200078e020b */
[----:B------:R-:W-:Y:S02]  /*0250*/  IADD3 R13, -R12, RZ, RZ ;  /* 0x000000ff0c0d7210 */ /* 0x000fe40007ffe1ff */
[----:B------:R-:W-:Y:S02]  /*0260*/  ISETP.GE.AND P3, PT, R4, RZ, PT ;  /* 0x000000ff0400720c */ /* 0x000fe40003f66270 */
[C---:B------:R-:W-:Y:S01]  /*0270*/  ISETP.GT.U32.AND P2, PT, R2.reuse, R3, PT ;  /* 0x000000030200720c */ /* 0x040fe20003f44070 */
[----:B------:R-:W-:Y:S01]  /*0280*/  IMAD R13, R2, R13, R9 ;  /* 0x0000000d020d7224 */ /* 0x000fe200078e0209 */
[----:B--2---:R-:W-:-:S04]  /*0290*/  IADD3 R18, R18, 0xffffffe, RZ ;  /* 0x0ffffffe12127810 */ /* 0x004fc80007ffe0ff */
[----:B------:R-:W-:-:S07]  /*02a0*/  ISETP.GT.U32.AND P4, PT, R2, R13, PT ;  /* 0x0000000d0200720c */ /* 0x000fce0003f84070 */
[----:B------:R-:W-:Y:S01]  /*02b0*/  @!P2 IMAD.IADD R3, R3, 0x1, -R2 ;  /* 0x000000010303a824 */ /* 0x000fe200078e0a02 */
[----:B------:R-:W-:-:S04]  /*02c0*/  @!P2 IADD3 R5, R5, 0x1, RZ ;  /* 0x000000010505a810 */ /* 0x000fc80007ffe0ff */
[----:B------:R-:W-:Y:S01]  /*02d0*/  ISETP.GE.U32.AND P0, PT, R3, R2, PT ;  /* 0x000000020300720c */ /* 0x000fe20003f06070 */
[----:B------:R-:W-:Y:S01]  /*02e0*/  @!P4 IMAD.IADD R13, R13, 0x1, -R2 ;  /* 0x000000010d0dc824 */ /* 0x000fe200078e0a02 */
[----:B------:R-:W0:Y:S01]  /*02f0*/  F2I.FTZ.U32.TRUNC.NTZ R3, R15 ;  /* 0x0000000f00037305 */ /* 0x000e22000021f000 */
[----:B------:R-:W-:-:S03]  /*0300*/  @!P4 IADD3 R12, R12, 0x1, RZ ;  /* 0x000000010c0cc810 */ /* 0x000fc60007ffe0ff */
[----:B------:R-:W-:Y:S02]  /*0310*/  ISETP.GE.U32.AND P1, PT, R13, R2, PT ;  /* 0x000000020d00720c */ /* 0x000fe40003f26070 */
[----:B------:R-:W-:-:S04]  /*0320*/  LOP3.LUT R2, R7, c[0x0][0x190], RZ, 0x3c, !PT ;  /* 0x0000640007027a12 */ /* 0x000fc800078e3cff */
[----:B------:R-:W-:Y:S01]  /*0330*/  ISETP.GE.AND P2, PT, R2, RZ, PT ;  /* 0x000000ff0200720c */ /* 0x000fe20003f46270 */
[----:B------:R-:W-:Y:S01]  /*0340*/  IMAD.MOV.U32 R2, RZ, RZ, RZ ;  /* 0x000000ffff027224 */ /* 0x000fe200078e00ff */
[----:B------:R-:W-:Y:S02]  /*0350*/  @P0 IADD3 R5, R5, 0x1, RZ ;  /* 0x0000000105050810 */ /* 0x000fe40007ffe0ff */
[----:B------:R-:W-:Y:S01]  /*0360*/  ISETP.NE.AND P0, PT, RZ, c[0x0][0x190], PT ;  /* 0x00006400ff007a0c */ /* 0x000fe20003f05270 */
[----:B0-----:R-:W-:Y:S02]  /*0370*/  IMAD.MOV R13, RZ, RZ, -R3 ;  /* 0x000000ffff0d7224 */ /* 0x001fe400078e0a03 */
[----:B------:R-:W-:Y:S01]  /*0380*/  @P1 IADD3 R12, R12, 0x1, RZ ;  /* 0x000000010c0c1810 */ /* 0x000fe20007ffe0ff */
[----:B------:R-:W-:Y:S02]  /*0390*/  IMAD.MOV.U32 R15, RZ, RZ, R5 ;  /* 0x000000ffff0f7224 */ /* 0x000fe400078e0005 */
[----:B------:R-:W0:Y:S01]  /*03a0*/  F2I.FTZ.U32.TRUNC.NTZ R5, R17 ;  /* 0x0000001100057305 */ /* 0x000e22000021f000 */
[----:B------:R-:W-:-:S02]  /*03b0*/  IMAD R13, R13, R6, RZ ;  /* 0x000000060d0d7224 */ /* 0x000fc400078e02ff */
[----:B------:R-:W-:Y:S01]  /*03c0*/  @!P3 IMAD.MOV R15, RZ, RZ, -R15 ;  /* 0x000000ffff0fb224 */ /* 0x000fe200078e0a0f */
[----:B------:R-:W-:Y:S01]  /*03d0*/  @!P2 IADD3 R12, -R12, RZ, RZ ;  /* 0x000000ff0c0ca210 */ /* 0x000fe20007ffe1ff */
[----:B------:R-:W-:-:S03]  /*03e0*/  IMAD.HI.U32 R3, R3, R13, R2 ;  /* 0x0000000d03037227 */ /* 0x000fc600078e0002 */
[C---:B------:R-:W-:Y:S01]  /*03f0*/  SEL R15, R16.reuse, R15, !P0 ;  /* 0x0000000f100f7207 */ /* 0x040fe20004000000 */
[----:B------:R-:W-:Y:S01]  /*0400*/  IMAD.MOV.U32 R2, RZ, RZ, c[0x0][0x194] ;  /* 0x00006500ff027624 */ /* 0x000fe200078e00ff */
[----:B------:R-:W-:Y:S01]  /*0410*/  SEL R16, R16, R12, !P0 ;  /* 0x0000000c10107207 */ /* 0x000fe20004000000 */
[----:B------:R-:W1:Y:S01]  /*0420*/  F2I.FTZ.U32.TRUNC.NTZ R13, R18 ;  /* 0x00000012000d7305 */ /* 0x000e62000021f000 */
[----:B------:R-:W-:Y:S01]  /*0430*/  IABS R19, R15 ;  /* 0x0000000f00137213 */ /* 0x000fe20000000000 */
[----:B------:R-:W-:Y:S01]  /*0440*/  IMAD R2, R2, c[0x0][0x190], RZ ;  /* 0x0000640002027a24 */ /* 0x000fe200078e02ff */
[----:B------:R-:W-:Y:S01]  /*0450*/  IABS R21, R16 ;  /* 0x0000001000157213 */ /* 0x000fe20000000000 */
[----:B0-----:R-:W-:Y:S01]  /*0460*/  IMAD.MOV R17, RZ, RZ, -R5 ;  /* 0x000000ffff117224 */ /* 0x001fe200078e0a05 */
[----:B------:R-:W-:Y:S01]  /*0470*/  ISETP.GE.AND P3, PT, R15, RZ, PT ;  /* 0x000000ff0f00720c */ /* 0x000fe20003f66270 */
[----:B------:R-:W-:Y:S01]  /*0480*/  IMAD.HI.U32 R4, R3, R19, RZ ;  /* 0x0000001303047227 */ /* 0x000fe200078e00ff */
[----:B------:R-:W-:-:S02]  /*0490*/  IABS R14, R2 ;  /* 0x00000002000e7213 */ /* 0x000fc40000000000 */
[----:B------:R-:W-:Y:S01]  /*04a0*/  ISETP.GE.AND P4, PT, R16, RZ, PT ;  /* 0x000000ff1000720c */ /* 0x000fe20003f86270 */
[----:B------:R-:W-:Y:S01]  /*04b0*/  IMAD.HI.U32 R3, R3, R21, RZ ;  /* 0x0000001503037227 */ /* 0x000fe200078e00ff */
[----:B------:R-:W0:Y:S03]  /*04c0*/  I2F.RP R20, R14 ;  /* 0x0000000e00147306 */ /* 0x000e260000209400 */
[----:B------:R-:W-:Y:S01]  /*04d0*/  IMAD.MOV R4, RZ, RZ, -R4 ;  /* 0x000000ffff047224 */ /* 0x000fe200078e0a04 */
[----:B------:R-:W-:Y:S01]  /*04e0*/  IADD3 R3, -R3, RZ, RZ ;  /* 0x000000ff03037210 */ /* 0x000fe20007ffe1ff */
[----:B------:R-:W-:Y:S02]  /*04f0*/  IMAD R17, R17, R8, RZ ;  /* 0x0000000811117224 */ /* 0x000fe400078e02ff */
[----:B------:R-:W-:Y:S02]  /*0500*/  IMAD R19, R6, R4, R19 ;  /* 0x0000000406137224 */ /* 0x000fe400078e0213 */
[----:B------:R-:W-:-:S02]  /*0510*/  IMAD.MOV.U32 R4, RZ, RZ, RZ ;  /* 0x000000ffff047224 */ /* 0x000fc400078e00ff */
[C---:B------:R-:W-:Y:S01]  /*0520*/  IMAD R21, R6.reuse, R3, R21 ;  /* 0x0000000306157224 */ /* 0x040fe200078e0215 */
[----:B------:R-:W-:Y:S01]  /*0530*/  ISETP.GT.U32.AND P0, PT, R6, R19, PT ;  /* 0x000000130600720c */ /* 0x000fe20003f04070 */
[----:B------:R-:W-:-:S03]  /*0540*/  IMAD.HI.U32 R4, R5, R17, R4 ;  /* 0x0000001105047227 */ /* 0x000fc600078e0004 */
[----:B------:R-:W-:Y:S01]  /*0550*/  ISETP.GT.U32.AND P1, PT, R6, R21, PT ;  /* 0x000000150600720c */ /* 0x000fe20003f24070 */
[----:B-1----:R-:W-:Y:S01]  /*0560*/  IMAD.MOV R12, RZ, RZ, -R13 ;  /* 0x000000ffff0c7224 */ /* 0x002fe200078e0a0d */
[----:B0-----:R-:W0:Y:S01]  /*0570*/  MUFU.RCP R20, R20 ;  /* 0x0000001400147308 */ /* 0x001e220000001000 */
[----:B------:R-:W-:-:S04]  /*0580*/  IMAD.HI.U32 R17, R4, R11, RZ ;  /* 0x0000000b04117227 */ /* 0x000fc800078e00ff */
[----:B------:R-:W-:Y:S02]  /*0590*/  IMAD.MOV.U32 R5, RZ, RZ, R12 ;  /* 0x000000ffff057224 */ /* 0x000fe400078e000c */
[----:B------:R-:W-:Y:S02]  /*05a0*/  IMAD.MOV R23, RZ, RZ, -R17 ;  /* 0x000000ffff177224 */ /* 0x000fe400078e0a11 */
[----:B------:R-:W-:Y:S01]  /*05b0*/  IMAD R3, R5, R10, RZ ;  /* 0x0000000a05037224 */ /* 0x000fe200078e02ff */
[----:B------:R-:W-:Y:S01]  /*05c0*/  LOP3.LUT R5, R0, c[0x0][0x198], RZ, 0x3c, !PT ;  /* 0x0000660000057a12 */ /* 0x000fe200078e3cff */
[----:B------:R-:W-:Y:S02]  /*05d0*/  IMAD.MOV.U32 R12, RZ, RZ, RZ ;  /* 0x000000ffff0c7224 */ /* 0x000fe400078e00ff */
[----:B------:R-:W-:Y:S01]  /*05e0*/  @!P0 IMAD.IADD R19, R19, 0x1, -R6 ;  /* 0x0000000113138824 */ /* 0x000fe200078e0a06 */
[----:B------:R-:W-:Y:S01]  /*05f0*/  ISETP.GE.AND P0, PT, R22, RZ, PT ;  /* 0x000000ff1600720c */ /* 0x000fe20003f06270 */
[----:B------:R-:W-:Y:S01]  /*0600*/  IMAD R23, R8, R23, R11 ;  /* 0x0000001708177224 */ /* 0x000fe200078e020b */
[----:B0-----:R-:W-:Y:S01]  /*0610*/  IADD3 R20, R20, 0xffffffe, RZ ;  /* 0x0ffffffe14147810 */ /* 0x001fe20007ffe0ff */
[----:B------:R-:W-:Y:S01]  /*0620*/  IMAD.HI.U32 R18, R13, R3, R12 ;  /* 0x000000030d127227 */ /* 0x000fe200078e000c */
[----:B------:R-:W-:-:S02]  /*0630*/  ISETP.GT.U32.AND P2, PT, R6, R19, PT ;  /* 0x000000130600720c */ /* 0x000fc40003f44070 */
[----:B------:R-:W-:Y:S01]  /*0640*/  ISETP.GT.U32.AND P5, PT, R8, R23, PT ;  /* 0x000000170800720c */ /* 0x000fe20003fa4070 */
[----:B------:R-:W-:Y:S01]  /*0650*/  IMAD.HI.U32 R12, R4, R9, RZ ;  /* 0x00000009040c7227 */ /* 0x000fe200078e00ff */
[----:B------:R-:W-:-:S03]  /*0660*/  LOP3.LUT R4, RZ, c[0x0][0x194], RZ, 0x33, !PT ;  /* 0x00006500ff047a12 */ /* 0x000fc600078e33ff */
[--C-:B------:R-:W-:Y:S01]  /*0670*/  @!P1 IMAD.IADD R21, R21, 0x1, -R6.reuse ;  /* 0x0000000115159824 */ /* 0x100fe200078e0a06 */
[----:B------:R-:W-:Y:S01]  /*0680*/  IADD3 R25, -R12, RZ, RZ ;  /* 0x000000ff0c197210 */ /* 0x000fe20007ffe1ff */
[----:B------:R-:W-:Y:S01]  /*0690*/  IMAD.HI.U32 R3, R18, R11, RZ ;  /* 0x0000000b12037227 */ /* 0x000fe200078e00ff */
[----:B------:R-:W-:Y:S02]  /*06a0*/  ISETP.GE.AND P1, PT, R5, RZ, PT ;  /* 0x000000ff0500720c */ /* 0x000fe40003f26270 */
[----:B------:R-:W-:Y:S01]  /*06b0*/  ISETP.GT.U32.AND P6, PT, R6, R21, PT ;  /* 0x000000150600720c */ /* 0x000fe20003fc4070 */
[C---:B------:R-:W-:Y:S01]  /*06c0*/  IMAD R25, R8.reuse, R25, R9 ;  /* 0x0000001908197224 */ /* 0x040fe200078e0209 */
[----:B------:R-:W0:Y:S01]  /*06d0*/  F2I.FTZ.U32.TRUNC.NTZ R5, R20 ;  /* 0x0000001400057305 */ /* 0x000e22000021f000 */
[----:B------:R-:W-:Y:S01]  /*06e0*/  IMAD.MOV R13, RZ, RZ, -R3 ;  /* 0x000000ffff0d7224 */ /* 0x000fe200078e0a03 */
[----:B------:R-:W-:Y:S01]  /*06f0*/  @!P5 IADD3 R17, R17, 0x1, RZ ;  /* 0x000000011111d810 */ /* 0x000fe20007ffe0ff */
[----:B------:R-:W-:Y:S01]  /*0700*/  @!P2 IMAD.IADD R19, R19, 0x1, -R6 ;  /* 0x000000011313a824 */ /* 0x000fe200078e0a06 */
[----:B------:R-:W-:Y:S01]  /*0710*/  ISETP.GT.U32.AND P2, PT, R8, R25, PT ;  /* 0x000000190800720c */ /* 0x000fe20003f44070 */
[----:B------:R-:W-:-:S02]  /*0720*/  @!P5 IMAD.IADD R23, R23, 0x1, -R8 ;  /* 0x000000011717d824 */ /* 0x000fc400078e0a08 */
[----:B------:R-:W-:Y:S02]  /*0730*/  IMAD R13, R10, R13, R11 ;  /* 0x0000000d0a0d7224 */ /* 0x000fe400078e020b */
[----:B------:R-:W-:-:S04]  /*0740*/  IMAD.HI.U32 R11, R18, R9, RZ ;  /* 0x00000009120b7227 */ /* 0x000fc800078e00ff */
[----:B------:R-:W-:Y:S01]  /*0750*/  @!P6 IMAD.IADD R21, R21, 0x1, -R6 ;  /* 0x000000011515e824 */ /* 0x000fe200078e0a06 */
[----:B------:R-:W-:Y:S01]  /*0760*/  ISETP.GE.U32.AND P6, PT, R23, R8, PT ;  /* 0x000000081700720c */ /* 0x000fe20003fc6070 */
[----:B------:R-:W-:Y:S01]  /*0770*/  @!P3 IMAD.MOV R19, RZ, RZ, -R19 ;  /* 0x000000ffff13b224 */ /* 0x000fe200078e0a13 */
[----:B------:R-:W-:Y:S01]  /*0780*/  IADD3 R6, -R11, RZ, RZ ;  /* 0x000000ff0b067210 */ /* 0x000fe20007ffe1ff */
[----:B------:R-:W-:Y:S01]  /*0790*/  @!P4 IMAD.MOV R21, RZ, RZ, -R21 ;  /* 0x000000ffff15c224 */ /* 0x000fe200078e0a15 */
[----:B------:R-:W-:Y:S01]  /*07a0*/  ISETP.NE.AND P3, PT, RZ, c[0x0][0x194], PT ;  /* 0x00006500ff007a0c */ /* 0x000fe20003f65270 */
[----:B------:R-:W-:Y:S01]  /*07b0*/  @!P2 IMAD.IADD R25, R25, 0x1, -R8 ;  /* 0x000000011919a824 */ /* 0x000fe200078e0a08 */
[----:B------:R-:W-:Y:S01]  /*07c0*/  @!P2 IADD3 R12, R12, 0x1, RZ ;  /* 0x000000010c0ca810 */ /* 0x000fe20007ffe0ff */
[----:B------:R-:W-:Y:S01]  /*07d0*/  IMAD R9, R10, R6, R9 ;  /* 0x000000060a097224 */ /* 0x000fe200078e0209 */
[C---:B------:R-:W-:Y:S01]  /*07e0*/  SEL R6, R4.reuse, R19, !P3 ;  /* 0x0000001304067207 */ /* 0x040fe20005800000 */
[----:B0-----:R-:W-:Y:S01]  /*07f0*/  IMAD.MOV R19, RZ, RZ, -R5 ;  /* 0x000000ffff137224 */ /* 0x001fe200078e0a05 */
[----:B------:R-:W-:Y:S01]  /*0800*/  SEL R18, R4, R21, !P3 ;  /* 0x0000001504127207 */ /* 0x000fe20005800000 */
[----:B------:R-:W-:Y:S01]  /*0810*/  IMAD.MOV R16, RZ, RZ, -R16 ;  /* 0x000000ffff107224 */ /* 0x000fe200078e0a10 */
[----:B------:R-:W-:Y:S01]  /*0820*/  LOP3.LUT R4, R7, c[0x0][0x198], RZ, 0x3c, !PT ;  /* 0x0000660007047a12 */ /* 0x000fe200078e3cff */
[----:B------:R-:W-:Y:S01]  /*0830*/  IMAD R19, R19, R14, RZ ;  /* 0x0000000e13137224 */ /* 0x000fe200078e02ff */
[----:B------:R-:W-:Y:S01]  /*0840*/  @P6 IADD3 R17, R17, 0x1, RZ ;  /* 0x0000000111116810 */ /* 0x000fe20007ffe0ff */
[----:B------:R-:W-:Y:S01]  /*0850*/  IMAD.MOV R15, RZ, RZ, -R15 ;  /* 0x000000ffff0f7224 */ /* 0x000fe200078e0a0f */
[----:B------:R-:W-:-:S02]  /*0860*/  ISETP.GE.AND P5, PT, R4, RZ, PT ;  /* 0x000000ff0400720c */ /* 0x000fc40003fa6270 */
[----:B------:R-:W-:Y:S01]  /*0870*/  ISETP.GE.U32.AND P4, PT, R25, R8, PT ;  /* 0x000000081900720c */ /* 0x000fe20003f86070 */
[----:B------:R-:W-:Y:S01]  /*0880*/  @!P1 IMAD.MOV R17, RZ, RZ, -R17 ;  /* 0x000000ffff119224 */ /* 0x000fe200078e0a11 */
[----:B------:R-:W-:Y:S02]  /*0890*/  LOP3.LUT R4, R7, c[0x0][0x19c], RZ, 0x3c, !PT ;  /* 0x0000670007047a12 */ /* 0x000fe400078e3cff */
[C---:B------:R-:W-:Y:S02]  /*08a0*/  ISETP.GT.U32.AND P6, PT, R10.reuse, R9, PT ;  /* 0x000000090a00720c */ /* 0x040fe40003fc4070 */
[----:B------:R-:W-:Y:S02]  /*08b0*/  ISETP.GT.U32.AND P3, PT, R10, R13, PT ;  /* 0x0000000d0a00720c */ /* 0x000fe40003f64070 */
[----:B------:R-:W-:Y:S01]  /*08c0*/  ISETP.GE.AND P2, PT, R4, RZ, PT ;  /* 0x000000ff0400720c */ /* 0x000fe20003f46270 */
[----:B------:R-:W-:-:S04]  /*08d0*/  IMAD.MOV.U32 R4, RZ, RZ, RZ ;  /* 0x000000ffff047224 */ /* 0x000fc800078e00ff */
[----:B------:R-:W-:Y:S01]  /*08e0*/  IMAD.HI.U32 R8, R5, R19, R4 ;  /* 0x0000001305087227 */ /* 0x000fe200078e0004 */
[----:B------:R-:W-:Y:S02]  /*08f0*/  @P4 IADD3 R12, R12, 0x1, RZ ;  /* 0x000000010c0c4810 */ /* 0x000fe40007ffe0ff */
[----:B------:R-:W-:Y:S01]  /*0900*/  IABS R4, R2 ;  /* 0x0000000200047213 */ /* 0x000fe20000000000 */
[----:B------:R-:W-:Y:S01]  /*0910*/  IMAD R5, R16, c[0x0][0x190], R7 ;  /* 0x0000640010057a24 */ /* 0x000fe200078e0207 */
[----:B------:R-:W-:Y:S01]  /*0920*/  @!P6 IADD3 R11, R11, 0x1, RZ ;  /* 0x000000010b0be810 */ /* 0x000fe20007ffe0ff */
[----:B------:R-:W-:Y:S01]  /*0930*/  IMAD R7, R15, c[0x0][0x190], R0 ;  /* 0x000064000f077a24 */ /* 0x000fe200078e0200 */
[-C--:B------:R-:W-:Y:S01]  /*0940*/  @!P3 IADD3 R13, R13, -R10.reuse, RZ ;  /* 0x8000000a0d0db210 */ /* 0x080fe20007ffe0ff */
[----:B------:R-:W-:Y:S01]  /*0950*/  @!P6 IMAD.IADD R9, R9, 0x1, -R10 ;  /* 0x000000010909e824 */ /* 0x000fe200078e0a0a */
[----:B------:R-:W-:Y:S01]  /*0960*/  @!P3 IADD3 R3, R3, 0x1, RZ ;  /* 0x000000010303b810 */ /* 0x000fe20007ffe0ff */
[----:B------:R-:W-:Y:S01]  /*0970*/  IMAD R7, R6, c[0x0][0x190], R7 ;  /* 0x0000640006077a24 */ /* 0x000fe200078e0207 */
[-C--:B------:R-:W-:Y:S01]  /*0980*/  ISETP.GE.U32.AND P4, PT, R13, R10.reuse, PT ;  /* 0x0000000a0d00720c */ /* 0x080fe20003f86070 */
[----:B------:R-:W-:Y:S01]  /*0990*/  @!P5 IMAD.MOV R12, RZ, RZ, -R12 ;  /* 0x000000ffff0cd224 */ /* 0x000fe200078e0a0c */
[----:B------:R-:W-:Y:S01]  /*09a0*/  ISETP.GE.U32.AND P1, PT, R9, R10, PT ;  /* 0x0000000a0900720c */ /* 0x000fe20003f26070 */
[----:B------:R-:W-:Y:S01]  /*09b0*/  IMAD R5, R18, c[0x0][0x190], R5 ;  /* 0x0000640012057a24 */ /* 0x000fe200078e0205 */
[----:B------:R-:W-:-:S02]  /*09c0*/  ISETP.NE.AND P5, PT, RZ, c[0x0][0x198], PT ;  /* 0x00006600ff007a0c */ /* 0x000fc40003fa5270 */
[----:B------:R-:W-:Y:S02]  /*09d0*/  LOP3.LUT R6, RZ, c[0x0][0x198], RZ, 0x33, !PT ;  /* 0x00006600ff067a12 */ /* 0x000fe400078e33ff */
[----:B------:R-:W-:Y:S02]  /*09e0*/  IADD3 R10, RZ, -R4, RZ ;  /* 0x80000004ff0a7210 */ /* 0x000fe40007ffe0ff */
[----:B------:R-:W-:Y:S02]  /*09f0*/  IABS R15, R7 ;  /* 0x00000007000f7213 */ /* 0x000fe40000000000 */
[----:B------:R-:W-:Y:S01]  /*0a00*/  SEL R4, R6, R17, !P5 ;  /* 0x0000001106047207 */ /* 0x000fe20006800000 */
[----:B------:R-:W-:Y:S01]  /*0a10*/  IMAD.MOV.U32 R17, RZ, RZ, R10 ;  /* 0x000000ffff117224 */ /* 0x000fe200078e000a */
[----:B------:R-:W-:Y:S01]  /*0a20*/  IABS R9, R5 ;  /* 0x0000000500097213 */ /* 0x000fe20000000000 */
[----:B------:R-:W-:Y:S01]  /*0a30*/  IMAD.HI.U32 R10, R8, R15, RZ ;  /* 0x0000000f080a7227 */ /* 0x000fe200078e00ff */
[----:B------:R-:W-:-:S02]  /*0a40*/  SEL R12, R6, R12, !P5 ;  /* 0x0000000c060c7207 */ /* 0x000fc40006800000 */
[----:B------:R-:W-:Y:S01]  /*0a50*/  @P1 IADD3 R11, R11, 0x1, RZ ;  /* 0x000000010b0b1810 */ /* 0x000fe20007ffe0ff */
[----:B------:R-:W-:Y:S01]  /*0a60*/  IMAD.HI.U32 R6, R8, R9, RZ ;  /* 0x0000000908067227 */ /* 0x000fe200078e00ff */
[----:B------:R-:W-:Y:S02]  /*0a70*/  @P4 IADD3 R3, R3, 0x1, RZ ;  /* 0x0000000103034810 */ /* 0x000fe40007ffe0ff */
[----:B------:R-:W-:Y:S01]  /*0a80*/  ISETP.NE.AND P3, PT, RZ, c[0x0][0x19c], PT ;  /* 0x00006700ff007a0c */ /* 0x000fe20003f65270 */
[-C--:B------:R-:W-:Y:S01]  /*0a90*/  IMAD R15, R10, R17.reuse, R15 ;  /* 0x000000110a0f7224 */ /* 0x080fe200078e020f */
[----:B------:R-:W-:Y:S01]  /*0aa0*/  LOP3.LUT R16, RZ, c[0x0][0x19c], RZ, 0x33, !PT ;  /* 0x00006700ff107a12 */ /* 0x000fe200078e33ff */
[----:B------:R-:W-:Y:S02]  /*0ab0*/  IMAD R17, R6, R17, R9 ;  /* 0x0000001106117224 */ /* 0x000fe400078e0209 */
[----:B------:R-:W-:Y:S01]  /*0ac0*/  @!P2 IMAD.MOV R11, RZ, RZ, -R11 ;  /* 0x000000ffff0ba224 */ /* 0x000fe200078e0a0b */
[----:B------:R-:W-:Y:S01]  /*0ad0*/  ISETP.GT.U32.AND P1, PT, R14, R15, PT ;  /* 0x0000000f0e00720c */ /* 0x000fe20003f24070 */
[----:B------:R-:W-:Y:S01]  /*0ae0*/  IMAD.HI R8, R4, 0x2e8ba2e9, RZ ;  /* 0x2e8ba2e904087827 */ /* 0x000fe200078e02ff */
[----:B------:R-:W-:-:S02]  /*0af0*/  ISETP.GT.U32.AND P2, PT, R14, R17, PT ;  /* 0x000000110e00720c */ /* 0x000fc40003f44070 */
[----:B------:R-:W-:Y:S01]  /*0b00*/  SEL R9, R16, R11, !P3 ;  /* 0x0000000b10097207 */ /* 0x000fe20005800000 */
[----:B------:R-:W-:Y:S01]  /*0b10*/  @!P0 IMAD.MOV R3, RZ, RZ, -R3 ;  /* 0x000000ffff038224 */ /* 0x000fe200078e0a03 */
[----:B------:R-:W-:Y:S01]  /*0b20*/  SHF.R.U32.HI R11, RZ, 0x1f, R8 ;  /* 0x0000001fff0b7819 */ /* 0x000fe20000011608 */
[----:B------:R-:W-:-:S03]  /*0b30*/  IMAD.HI R13, R12, 0x2e8ba2e9, RZ ;  /* 0x2e8ba2e90c0d7827 */ /* 0x000fc600078e02ff */
[----:B------:R-:W-:Y:S01]  /*0b40*/  SEL R3, R16, R3, !P3 ;  /* 0x0000000310037207 */ /* 0x000fe20005800000 */
[----:B------:R-:W-:Y:S01]  /*0b50*/  IMAD.HI R16, R9, 0x66666667, RZ ;  /* 0x6666666709107827 */ /* 0x000fe200078e02ff */
[----:B------:R-:W-:Y:S02]  /*0b60*/  LEA.HI.SX32 R11, R8, R11, 0x1e ;  /* 0x0000000b080b7211 */ /* 0x000fe400078ff2ff */
[----:B------:R-:W-:Y:S01]  /*0b70*/  SHF.R.U32.HI R8, RZ, 0x1f, R13 ;  /* 0x0000001fff087819 */ /* 0x000fe2000001160d */
[----:B------:R-:W-:Y:S01]  /*0b80*/  @!P1 IMAD.IADD R15, R15, 0x1, -R14 ;  /* 0x000000010f0f9824 */ /* 0x000fe200078e0a0e */
[----:B------:R-:W-:Y:S01]  /*0b90*/  SHF.R.U32.HI R19, RZ, 0x1f, R16 ;  /* 0x0000001fff137819 */ /* 0x000fe20000011610 */
[----:B------:R-:W-:Y:S01]  /*0ba0*/  @!P2 IMAD.IADD R17, R17, 0x1, -R14 ;  /* 0x000000011111a824 */ /* 0x000fe200078e0a0e */
[----:B------:R-:W-:Y:S02]  /*0bb0*/  LEA.HI.SX32 R13, R13, R8, 0x1e ;  /* 0x000000080d0d7211 */ /* 0x000fe400078ff2ff */
[----:B------:R-:W-:-:S02]  /*0bc0*/  ISETP.GE.U32.AND P4, PT, R15, R14, PT ;  /* 0x0000000e0f00720c */ /* 0x000fc40003f86070 */
[----:B------:R-:W-:Y:S02]  /*0bd0*/  LOP3.LUT R8, R7, R2, RZ, 0x3c, !PT ;  /* 0x0000000207087212 */ /* 0x000fe400078e3cff */
[----:B------:R-:W-:Y:S01]  /*0be0*/  ISETP.GE.U32.AND P5, PT, R17, R14, PT ;  /* 0x0000000e1100720c */ /* 0x000fe20003fa6070 */
[----:B------:R-:W-:Y:S01]  /*0bf0*/  IMAD R14, R11, -0x16, R4 ;  /* 0xffffffea0b0e7824 */ /* 0x000fe200078e0204 */
[----:B------:R-:W-:Y:S01]  /*0c00*/  LEA.HI.SX32 R15, R16, R19, 0x1e ;  /* 0x00000013100f7211 */ /* 0x000fe200078ff2ff */
[----:B------:R-:W-:Y:S01]  /*0c10*/  IMAD R19, R13, -0x16, R12 ;  /* 0xffffffea0d137824 */ /* 0x000fe200078e020c */
[----:B------:R-:W-:Y:S01]  /*0c20*/  LOP3.LUT R16, R5, R2, RZ, 0x3c, !PT ;  /* 0x0000000205107212 */ /* 0x000fe200078e3cff */
[----:B------:R-:W-:Y:S01]  /*0c30*/  IMAD.HI R13, R3, 0x66666667, RZ ;  /* 0x66666667030d7827 */ /* 0x000fe200078e02ff */
[----:B------:R-:W-:Y:S02]  /*0c40*/  ISETP.GE.AND P0, PT, R8, RZ, PT ;  /* 0x000000ff0800720c */ /* 0x000fe40003f06270 */
[----:B------:R-:W-:Y:S01]  /*0c50*/  ISETP.GE.AND P3, PT, R16, RZ, PT ;  /* 0x000000ff1000720c */ /* 0x000fe20003f66270 */
[----:B------:R-:W-:Y:S01]  /*0c60*/  IMAD.MOV.U32 R8, RZ, RZ, RZ ;  /* 0x000000ffff087224 */ /* 0x000fe200078e00ff */
[----:B------:R-:W-:-:S02]  /*0c70*/  @!P1 IADD3 R10, R10, 0x1, RZ ;  /* 0x000000010a0a9810 */ /* 0x000fc40007ffe0ff */
[----:B------:R-:W-:Y:S02]  /*0c80*/  @!P2 IADD3 R6, R6, 0x1, RZ ;  /* 0x000000010606a810 */ /* 0x000fe40007ffe0ff */
[----:B------:R-:W-:Y:S02]  /*0c90*/  @P4 IADD3 R10, R10, 0x1, RZ ;  /* 0x000000010a0a4810 */ /* 0x000fe40007ffe0ff */
[----:B------:R-:W-:Y:S02]  /*0ca0*/  @P5 IADD3 R6, R6, 0x1, RZ ;  /* 0x0000000106065810 */ /* 0x000fe40007ffe0ff */
[----:B------:R-:W-:Y:S01]  /*0cb0*/  ISETP.NE.AND P1, PT, R2, RZ, PT ;  /* 0x000000ff0200720c */ /* 0x000fe20003f25270 */
[----:B------:R-:W-:Y:S01]  /*0cc0*/  @!P0 IMAD.MOV R10, RZ, RZ, -R10 ;  /* 0x000000ffff0a8224 */ /* 0x000fe200078e0a0a */
[----:B------:R-:W-:Y:S01]  /*0cd0*/  LOP3.LUT R11, RZ, R2, RZ, 0x33, !PT ;  /* 0x00000002ff0b7212 */ /* 0x000fe200078e33ff */
[----:B------:R-:W-:Y:S01]  /*0ce0*/  @!P3 IMAD.MOV R6, RZ, RZ, -R6 ;  /* 0x000000ffff06b224 */ /* 0x000fe200078e0a06 */
[----:B------:R-:W-:-:S02]  /*0cf0*/  ISETP.GE.AND P2, PT, R0, c[0x0][0x1a0], PT ;  /* 0x0000680000007a0c */ /* 0x000fc40003f46270 */
[----:B------:R-:W-:Y:S02]  /*0d00*/  SHF.R.U32.HI R12, RZ, 0x1f, R13 ;  /* 0x0000001fff0c7819 */ /* 0x000fe4000001160d */
[----:B------:R-:W-:Y:S02]  /*0d10*/  MOV R4, 0x4 ;  /* 0x0000000400047802 */ /* 0x000fe40000000f00 */
[----:B------:R-:W-:Y:S02]  /*0d20*/  SEL R21, R11, R10, !P1 ;  /* 0x0000000a0b157207 */ /* 0x000fe40004800000 */
[----:B------:R-:W-:Y:S01]  /*0d30*/  LEA.HI.SX32 R13, R13, R12, 0x1e ;  /* 0x0000000c0d0d7211 */ /* 0x000fe200078ff2ff */
[----:B------:R-:W-:Y:S01]  /*0d40*/  IMAD.WIDE R16, R15, R4, c[0x0][0x170] ;  /* 0x00005c000f107625 */ /* 0x000fe200078e0204 */
[----:B------:R-:W-:Y:S02]  /*0d50*/  SEL R6, R11, R6, !P1 ;  /* 0x000000060b067207 */ /* 0x000fe40004800000 */
[----:B------:R-:W-:Y:S01]  /*0d60*/  MOV R10, RZ ;  /* 0x000000ff000a7202 */ /* 0x000fe20000000f00 */
[----:B------:R-:W-:Y:S01]  /*0d70*/  IMAD.IADD R11, R14, 0x1, R21 ;  /* 0x000000010e0b7824 */ /* 0x000fe200078e0215 */
[----:B------:R0:W2:Y:S01]  /*0d80*/  @!P2 LDG.E.EL R8, [R16.64] ;  /* 0x000000041008a981 */ /* 0x0000a2000c2e1900 */
[----:B------:R-:W-:-:S04]  /*0d90*/  IMAD.WIDE R20, R13, R4, c[0x0][0x170] ;  /* 0x00005c000d147625 */ /* 0x000fc800078e0204 */
[----:B------:R-:W-:Y:S01]  /*0da0*/  IMAD.IADD R12, R19, 0x1, R6 ;  /* 0x00000001130c7824 */ /* 0x000fe200078e0206 */
[----:B------:R1:W3:Y:S01]  /*0db0*/  @!P2 LDG.E.EL R10, [R20.64] ;  /* 0x00000004140aa981 */ /* 0x0002e2000c2e1900 */
[----:B------:R-:W-:Y:S02]  /*0dc0*/  IMAD R14, R2, 0x140, RZ ;  /* 0x00000140020e7824 */ /* 0x000fe400078e02ff */
[-C--:B------:R-:W-:Y:S02]  /*0dd0*/  IMAD R6, R3, R2.reuse, R7 ;  /* 0x0000000203067224 */ /* 0x080fe400078e0207 */
[----:B------:R-:W-:Y:S02]  /*0de0*/  IMAD R5, R9, R2, R5 ;  /* 0x0000000209057224 */ /* 0x000fe400078e0205 */
[-C--:B------:R-:W-:Y:S02]  /*0df0*/  IMAD R25, R11, R14.reuse, R6 ;  /* 0x0000000e0b197224 */ /* 0x080fe400078e0206 */
[----:B------:R-:W-:-:S02]  /*0e00*/  IMAD R5, R12, R14, R5 ;  /* 0x0000000e0c057224 */ /* 0x000fc400078e0205 */
[----:B0-----:R-:W-:Y:S01]  /*0e10*/  IMAD.MOV.U32 R16, RZ, RZ, 0x2 ;  /* 0x00000002ff107424 */ /* 0x001fe200078e00ff */
[----:B------:R-:W-:Y:S02]  /*0e20*/  PRMT R11, RZ, 0x7610, R11 ;  /* 0x00007610ff0b7816 */ /* 0x000fe4000000000b */
[----:B------:R-:W-:Y:S01]  /*0e30*/  PRMT R17, RZ, 0x7610, R17 ;  /* 0x00007610ff117816 */ /* 0x000fe20000000011 */
[----:B------:R-:W-:-:S04]  /*0e40*/  IMAD.WIDE R26, R5, R16, c[0x0][0x160] ;  /* 0x00005800051a7625 */ /* 0x000fc800078e0210 */
[----:B------:R-:W-:Y:S01]  /*0e50*/  IMAD.WIDE R24, R25, R16, c[0x0][0x160] ;  /* 0x0000580019187625 */ /* 0x000fe200078e0210 */
[----:B------:R0:W4:Y:S03]  /*0e60*/  @!P2 LDG.E.EL.U16 R11, [R26.64] ;  /* 0x000000041a0ba981 */ /* 0x000126000c2e1500 */
[----:B------:R-:W-:Y:S01]  /*0e70*/  IMAD.MOV.U32 R18, RZ, RZ, RZ ;  /* 0x000000ffff127224 */ /* 0x000fe200078e00ff */
[----:B------:R-:W5:Y:S01]  /*0e80*/  @!P2 LDG.E.EL.U16 R17, [R24.64] ;  /* 0x000000041811a981 */ /* 0x000f62000c2e1500 */
[----:B------:R-:W-:Y:S01]  /*0e90*/  IMAD.WIDE R28, R15, R4, c[0x0][0x168] ;  /* 0x00005a000f1c7625 */ /* 0x000fe200078e0204 */
[----:B------:R-:W-:-:S03]  /*0ea0*/  PRMT R22, RZ, 0x7610, R22 ;  /* 0x00007610ff167816 */ /* 0x000fc60000000016 */
[----:B------:R-:W-:Y:S01]  /*0eb0*/  IMAD.MOV.U32 R23, RZ, RZ, RZ ;  /* 0x000000ffff177224 */ /* 0x000fe200078e00ff */
[----:B-1----:R-:W-:Y:S01]  /*0ec0*/  PRMT R21, RZ, 0x7610, R21 ;  /* 0x00007610ff157816 */ /* 0x002fe20000000015 */
[----:B------:R-:W-:Y:S01]  /*0ed0*/  IMAD.WIDE R4, R13, R4, c[0x0][0x168] ;  /* 0x00005a000d047625 */ /* 0x000fe200078e0204 */
[----:B------:R-:W-:Y:S01]  /*0ee0*/  PRMT R20, RZ, 0x7610, R20 ;  /* 0x00007610ff147816 */ /* 0x000fe20000000014 */
[----:B------:R-:W5:Y:S01]  /*0ef0*/  @!P2 LDG.E.EL R18, [R28.64] ;  /* 0x000000041c12a981 */ /* 0x000f62000c2e1900 */
[----:B------:R-:W-:Y:S01]  /*0f00*/  PRMT R19, RZ, 0x7610, R19 ;  /* 0x00007610ff137816 */ /* 0x000fe20000000013 */
[CC--:B------:R-:W-:Y:S02]  /*0f10*/  IMAD.WIDE R6, R9.reuse, R16.reuse, c[0x0][0x178] ;  /* 0x00005e0009067625 */ /* 0x0c0fe400078e0210 */
[----:B------:R-:W5:Y:S02]  /*0f20*/  @!P2 LDG.E.EL R23, [R4.64] ;  /* 0x000000040417a981 */ /* 0x000f64000c2e1900 */
[----:B------:R-:W-:-:S02]  /*0f30*/  IMAD.WIDE R14, R9, R16, c[0x0][0x180] ;  /* 0x00006000090e7625 */ /* 0x000fc400078e0210 */
[----:B------:R-:W5:Y:S02]  /*0f40*/  @!P2 LDG.E.EL.U16 R22, [R6.64] ;  /* 0x000000040616a981 */ /* 0x000f64000c2e1500 */
[CC--:B------:R-:W-:Y:S02]  /*0f50*/  IMAD.WIDE R12, R3.reuse, R16.reuse, c[0x0][0x178] ;  /* 0x00005e00030c7625 */ /* 0x0c0fe400078e0210 */
[----:B------:R-:W5:Y:S02]  /*0f60*/  @!P2 LDG.E.EL.U16 R21, [R14.64] ;  /* 0x000000040e15a981 */ /* 0x000f64000c2e1500 */
[----:B0-----:R-:W-:Y:S02]  /*0f70*/  IMAD.WIDE R26, R3, R16, c[0x0][0x180] ;  /* 0x00006000031a7625 */ /* 0x001fe400078e0210 */
[----:B------:R-:W5:Y:S04]  /*0f80*/  @!P2 LDG.E.EL.U16 R20, [R12.64] ;  /* 0x000000040c14a981 */ /* 0x000f68000c2e1500 */
[----:B------:R-:W5:Y:S01]  /*0f90*/  @!P2 LDG.E.EL.U16 R19, [R26.64] ;  /* 0x000000041a13a981 */ /* 0x000f62000c2e1500 */
[----:B------:R-:W-:-:S05]  /*0fa0*/  IMAD R2, R2, 0xdc, RZ ;  /* 0x000000dc02027824 */ /* 0x000fca00078e02ff */
[----:B------:R-:W-:-:S04]  /*0fb0*/  I2FP.F32.S32 R2, R2 ;  /* 0x0000000200027245 */ /* 0x000fc80000201400 */
[----:B------:R-:W-:-:S04]  /*0fc0*/  FSETP.GEU.AND P0, PT, R2, RZ, PT ;  /* 0x000000ff0200720b */ /* 0x000fc80003f0e000 */
[----:B------:R-:W-:-:S04]  /*0fd0*/  FSEL R2, R2, RZ, P0 ;  /* 0x000000ff02027208 */ /* 0x000fc80000000000 */
[C---:B------:R-:W-:Y:S02]  /*0fe0*/  FSETP.GT.AND P0, PT, |R2|.reuse, 8.50705917302346158658e+37, PT ;  /* 0x7e8000000200780b */ /* 0x040fe40003f04200 */
[----:B------:R-:W-:-:S11]  /*0ff0*/  FSETP.GEU.AND P1, PT, |R2|, 1.175494350822287508e-38, PT ;  /* 0x008000000200780b */ /* 0x000fd60003f2e200 */
[----:B------:R-:W-:-:S04]  /*1000*/  @P0 FMUL R2, R2, 0.25 ;  /* 0x3e80000002020820 */ /* 0x000fc80000400000 */
[----:B------:R-:W-:-:S04]  /*1010*/  @!P1 FMUL R2, R2, 16777216 ;  /* 0x4b80000002029820 */ /* 0x000fc80000400000 */
[----:B------:R-:W0:Y:S01]  /*1020*/  MUFU.RCP R3, R2 ;  /* 0x0000000200037308 */ /* 0x000e220000001000 */
[----:B--2---:R-:W-:Y:S01]  /*1030*/  @P0 FMUL R8, R8, 0.25 ;  /* 0x3e80000008080820 */ /* 0x004fe20000400000 */
[----:B---3--:R-:W-:-:S03]  /*1040*/  @P0 FMUL R10, R10, 0.25 ;  /* 0x3e8000000a0a0820 */ /* 0x008fc60000400000 */
[----:B------:R-:W-:Y:S01]  /*1050*/  @!P1 FMUL R8, R8, 16777216 ;  /* 0x4b80000008089820 */ /* 0x000fe20000400000 */
[----:B------:R-:W-:-:S03]  /*1060*/  @!P1 FMUL R10, R10, 16777216 ;  /* 0x4b8000000a0a9820 */ /* 0x000fc60000400000 */
[C---:B0-----:R-:W-:Y:S01]  /*1070*/  FFMA R8, R3.reuse, R8, 9.9999999747524270788e-07 ;  /* 0x358637bd03087423 */ /* 0x041fe20000000008 */
[----:B------:R-:W-:-:S05]  /*1080*/  FFMA R3, R3, R10, 9.9999999747524270788e-07 ;  /* 0x358637bd03037423 */ /* 0x000fca000000000a */
[----:B------:R-:W0:Y:S08]  /*1090*/  MUFU.RSQ R8, R8 ;  /* 0x0000000800087308 */ /* 0x000e300000001400 */
[----:B------:R-:W1:Y:S01]  /*10a0*/  MUFU.RSQ R3, R3 ;  /* 0x0000000300037308 */ /* 0x000e620000001400 */
[----:B----4-:R-:W-:Y:S02]  /*10b0*/  HADD2.F32 R11, -RZ, R11.H0_H0 ;  /* 0x2000000bff0b7230 */ /* 0x010fe40000004100 */
[----:B-----5:R-:W-:-:S03]  /*10c0*/  HADD2.F32 R2, -RZ, R17.H0_H0 ;  /* 0x20000011ff027230 */ /* 0x020fc60000004100 */
[----:B------:R-:W-:Y:S02]  /*10d0*/  FADD R11, R11, -R18 ;  /* 0x800000120b0b7221 */ /* 0x000fe40000000000 */
[----:B------:R-:W-:Y:S02]  /*10e0*/  FADD R2, R2, -R23 ;  /* 0x8000001702027221 */ /* 0x000fe40000000000 */
[----:B0-----:R-:W-:Y:S01]  /*10f0*/  FMUL R11, R8, R11 ;  /* 0x0000000b080b7220 */ /* 0x001fe20000400000 */
[----:B------:R-:W-:Y:S01]  /*1100*/  HADD2.F32 R22, -RZ, R22.H0_H0 ;  /* 0x20000016ff167230 */ /* 0x000fe20000004100 */
[----:B-1----:R-:W-:Y:S01]  /*1110*/  FMUL R2, R3, R2 ;  /* 0x0000000203027220 */ /* 0x002fe20000400000 */
[----:B------:R-:W-:Y:S02]  /*1120*/  HADD2.F32 R21, -RZ, R21.H0_H0 ;  /* 0x20000015ff157230 */ /* 0x000fe40000004100 */
[----:B------:R-:W-:Y:S02]  /*1130*/  HADD2.F32 R20, -RZ, R20.H0_H0 ;  /* 0x20000014ff147230 */ /* 0x000fe40000004100 */
[----:B------:R-:W-:Y:S01]  /*1140*/  HADD2.F32 R19, -RZ, R19.H0_H0 ;  /* 0x20000013ff137230 */ /* 0x000fe20000004100 */
[----:B------:R-:W-:-:S04]  /*1150*/  FFMA R11, R22, R11, R21 ;  /* 0x0000000b160b7223 */ /* 0x000fc80000000015 */
[----:B------:R-:W-:Y:S01]  /*1160*/  FFMA R2, R20, R2, R19 ;  /* 0x0000000214027223 */ /* 0x000fe20000000013 */
[----:B------:R-:W-:-:S04]  /*1170*/  IMAD.WIDE R16, R0, R16, c[0x0][0x188] ;  /* 0x0000620000107625 */ /* 0x000fc800078e0210 */
[----:B------:R-:W-:Y:S01]  /*1180*/  F2FP.F16.F32.PACK_AB R11, R11, R2 ;  /* 0x000000020b0b723e */ /* 0x000fe200000000ff */
[----:B------:R-:W-:Y:S06]  /*1190*/  @P2 EXIT ;  /* 0x000000000000294d */ /* 0x000fec0003800000 */
[----:B------:R-:W-:Y:S01]  /*11a0*/  STG.E [R16.64], R11 ;  /* 0x0000000b10007986 */ /* 0x000fe2000c101904 */
[----:B------:R-:W-:Y:S05]  /*11b0*/  EXIT ;  /* 0x000000000000794d */ /* 0x000fea0003800000 */
.L_x_0:
[----:B------:R-:W-:-:S00]  /*11c0*/  BRA `(.L_x_0) ;  /* 0xfffffff000007947 */ /* 0x000fc0000383ffff */
[----:B------:R-:W-:-:S00]  /*11d0*/  NOP ;  /* 0x0000000000007918 */ /* 0x000fc00000000000 */
        /* <DEDUP_REMOVED lines=10> */
.L_x_1:


//--------------------- .nv.global.init           --------------------------
	.section	.nv.global.init,"aw",@progbits
.nv.global.init:
	.type		_$_str,@object
	.size		_$_str,(.L_0 - _$_str)
_$_str:
        /*0000*/ 	.byte	0x5f, 0x5f, 0x43, 0x55, 0x44, 0x41, 0x5f, 0x46, 0x54, 0x5a, 0x00
.L_0:
